//
// Generated by NVIDIA NVVM Compiler
//
// Compiler Build ID: CL-36424714
// Cuda compilation tools, release 13.0, V13.0.88
// Based on NVVM 20.0.0
//

.version 9.0
.target sm_100
.address_size 64

	// .globl	_Z10initializePbibi

.visible .entry _Z10initializePbibi(
	.param .u64 .ptr .align 1 _Z10initializePbibi_param_0,
	.param .u32 _Z10initializePbibi_param_1,
	.param .u8 _Z10initializePbibi_param_2,
	.param .u32 _Z10initializePbibi_param_3
)
{
	.reg .pred 	%p<2>;
	.reg .b16 	%rs<2>;
	.reg .b32 	%r<5>;
	.reg .b64 	%rd<5>;

	ld.param.u64 	%rd1, [_Z10initializePbibi_param_0];
	ld.param.u32 	%r3, [_Z10initializePbibi_param_1];
	ld.param.s8 	%rs1, [_Z10initializePbibi_param_2];
	ld.param.u32 	%r2, [_Z10initializePbibi_param_3];
	mov.u32 	%r1, %tid.x;
	setp.ge.s32 	%p1, %r1, %r3;
	@%p1 bra 	$L__BB0_2;
	cvta.to.global.u64 	%rd2, %rd1;
	mul.lo.s32 	%r4, %r2, %r1;
	cvt.s64.s32 	%rd3, %r4;
	add.s64 	%rd4, %rd2, %rd3;
	st.global.u8 	[%rd4], %rs1;
$L__BB0_2:
	ret;

}
	// .globl	_Z19residue_sieve_ker_1Pbii
.visible .entry _Z19residue_sieve_ker_1Pbii(
	.param .u64 .ptr .align 1 _Z19residue_sieve_ker_1Pbii_param_0,
	.param .u32 _Z19residue_sieve_ker_1Pbii_param_1,
	.param .u32 _Z19residue_sieve_ker_1Pbii_param_2
)
{
	.reg .pred 	%p<5>;
	.reg .b16 	%rs<3>;
	.reg .b32 	%r<15>;
	.reg .b64 	%rd<5>;

	ld.param.u64 	%rd1, [_Z19residue_sieve_ker_1Pbii_param_0];
	ld.param.u32 	%r3, [_Z19residue_sieve_ker_1Pbii_param_1];
	ld.param.u32 	%r4, [_Z19residue_sieve_ker_1Pbii_param_2];
	mov.u32 	%r5, %tid.x;
	mul.lo.s32 	%r1, %r5, %r5;
	setp.gt.s32 	%p1, %r1, %r4;
	@%p1 bra 	$L__BB1_4;
	mul.lo.s32 	%r6, %r3, %r3;
	shl.b32 	%r7, %r6, 2;
	add.s32 	%r2, %r7, %r1;
	setp.gt.s32 	%p2, %r2, %r4;
	@%p2 bra 	$L__BB1_4;
	mul.hi.s32 	%r8, %r2, 715827883;
	shr.u32 	%r9, %r8, 31;
	shr.u32 	%r10, %r8, 1;
	add.s32 	%r11, %r10, %r9;
	mul.lo.s32 	%r12, %r11, 12;
	sub.s32 	%r13, %r2, %r12;
	or.b32  	%r14, %r13, 4;
	setp.eq.s32 	%p3, %r14, 5;
	@%p3 bra 	$L__BB1_3;
	bra.uni 	$L__BB1_4;
$L__BB1_3:
	cvt.s64.s32 	%rd2, %r2;
	cvta.to.global.u64 	%rd3, %rd1;
	add.s64 	%rd4, %rd3, %rd2;
	ld.global.u8 	%rs1, [%rd4];
	setp.eq.s16 	%p4, %rs1, 0;
	selp.u16 	%rs2, 1, 0, %p4;
	st.global.u8 	[%rd4], %rs2;
$L__BB1_4:
	ret;

}
	// .globl	_Z19residue_sieve_ker_2Pbii
.visible .entry _Z19residue_sieve_ker_2Pbii(
	.param .u64 .ptr .align 1 _Z19residue_sieve_ker_2Pbii_param_0,
	.param .u32 _Z19residue_sieve_ker_2Pbii_param_1,
	.param .u32 _Z19residue_sieve_ker_2Pbii_param_2
)
{
	.reg .pred 	%p<6>;
	.reg .b16 	%rs<3>;
	.reg .b32 	%r<13>;
	.reg .b64 	%rd<5>;

	ld.param.u64 	%rd1, [_Z19residue_sieve_ker_2Pbii_param_0];
	ld.param.u32 	%r3, [_Z19residue_sieve_ker_2Pbii_param_1];
	ld.param.u32 	%r4, [_Z19residue_sieve_ker_2Pbii_param_2];
	mov.u32 	%r5, %tid.x;
	mul.lo.s32 	%r1, %r5, %r5;
	setp.gt.s32 	%p1, %r1, %r4;
	@%p1 bra 	$L__BB2_3;
	mul.lo.s32 	%r6, %r3, %r3;
	mad.lo.s32 	%r2, %r6, 3, %r1;
	setp.gt.s32 	%p2, %r2, %r4;
	mul.hi.s32 	%r7, %r2, 715827883;
	shr.u32 	%r8, %r7, 31;
	shr.u32 	%r9, %r7, 1;
	add.s32 	%r10, %r9, %r8;
	mul.lo.s32 	%r11, %r10, 12;
	sub.s32 	%r12, %r2, %r11;
	setp.ne.s32 	%p3, %r12, 7;
	or.pred  	%p4, %p2, %p3;
	@%p4 bra 	$L__BB2_3;
	cvt.s64.s32 	%rd2, %r2;
	cvta.to.global.u64 	%rd3, %rd1;
	add.s64 	%rd4, %rd3, %rd2;
	ld.global.u8 	%rs1, [%rd4];
	setp.eq.s16 	%p5, %rs1, 0;
	selp.u16 	%rs2, 1, 0, %p5;
	st.global.u8 	[%rd4], %rs2;
$L__BB2_3:
	ret;

}
	// .globl	_Z19residue_sieve_ker_3Pbii
.visible .entry _Z19residue_sieve_ker_3Pbii(
	.param .u64 .ptr .align 1 _Z19residue_sieve_ker_3Pbii_param_0,
	.param .u32 _Z19residue_sieve_ker_3Pbii_param_1,
	.param .u32 _Z19residue_sieve_ker_3Pbii_param_2
)
{
	.reg .pred 	%p<7>;
	.reg .b16 	%rs<3>;
	.reg .b32 	%r<14>;
	.reg .b64 	%rd<5>;

	ld.param.u64 	%rd1, [_Z19residue_sieve_ker_3Pbii_param_0];
	ld.param.u32 	%r4, [_Z19residue_sieve_ker_3Pbii_param_1];
	ld.param.u32 	%r5, [_Z19residue_sieve_ker_3Pbii_param_2];
	mov.u32 	%r1, %tid.x;
	mul.lo.s32 	%r2, %r1, %r1;
	setp.gt.s32 	%p1, %r2, %r5;
	@%p1 bra 	$L__BB3_4;
	mul.lo.s32 	%r6, %r4, %r4;
	mul.lo.s32 	%r7, %r6, 3;
	sub.s32 	%r3, %r7, %r2;
	setp.gt.s32 	%p2, %r3, %r5;
	@%p2 bra 	$L__BB3_4;
	mul.hi.s32 	%r8, %r3, 715827883;
	shr.u32 	%r9, %r8, 31;
	shr.u32 	%r10, %r8, 1;
	add.s32 	%r11, %r10, %r9;
	mul.lo.s32 	%r12, %r11, 12;
	sub.s32 	%r13, %r3, %r12;
	setp.ne.s32 	%p3, %r13, 11;
	setp.le.s32 	%p4, %r4, %r1;
	or.pred  	%p5, %p4, %p3;
	@%p5 bra 	$L__BB3_4;
	cvt.s64.s32 	%rd2, %r3;
	cvta.to.global.u64 	%rd3, %rd1;
	add.s64 	%rd4, %rd3, %rd2;
	ld.global.u8 	%rs1, [%rd4];
	setp.eq.s16 	%p6, %rs1, 0;
	selp.u16 	%rs2, 1, 0, %p6;
	st.global.u8 	[%rd4], %rs2;
$L__BB3_4:
	ret;

}
	// .globl	_Z14remove_squaresPbii
.visible .entry _Z14remove_squaresPbii(
	.param .u64 .ptr .align 1 _Z14remove_squaresPbii_param_0,
	.param .u32 _Z14remove_squaresPbii_param_1,
	.param .u32 _Z14remove_squaresPbii_param_2
)
{
	.reg .pred 	%p<2>;
	.reg .b16 	%rs<2>;
	.reg .b32 	%r<7>;
	.reg .b64 	%rd<5>;

	ld.param.u64 	%rd1, [_Z14remove_squaresPbii_param_0];
	ld.param.u32 	%r2, [_Z14remove_squaresPbii_param_1];
	ld.param.u32 	%r3, [_Z14remove_squaresPbii_param_2];
	mov.u32 	%r1, %tid.x;
	mul.lo.s32 	%r4, %r1, %r1;
	setp.ge.s32 	%p1, %r4, %r3;
	@%p1 bra 	$L__BB4_2;
	cvta.to.global.u64 	%rd2, %rd1;
	mul.lo.s32 	%r5, %r2, %r1;
	mul.lo.s32 	%r6, %r5, %r2;
	cvt.u64.u32 	%rd3, %r6;
	add.s64 	%rd4, %rd2, %rd3;
	mov.b16 	%rs1, 0;
	st.global.u8 	[%rd4], %rs1;
$L__BB4_2:
	ret;

}


// ===== COMPILED SASS (sm_100) =====

	.target	sm_100

	.elftype	@"ET_EXEC"


//--------------------- .note.nv.tkinfo           --------------------------
	.section	.note.nv.tkinfo,"",@"SHT_NOTE"
	.sectionflags	@"SHF_NOTE_NV_TKINFO"
	.tkinfo
        /*0018*/ 	.word	0x00000002
        /*0030*/ 	.string	""
        /*0030*/ 	.string	"ptxas"
        /*0030*/ 	.string	"Cuda compilation tools, release 13.0, V13.0.88"
        /*0030*/ 	.string	"Build cuda_13.0.r13.0/compiler.36424714_0"
        /*0030*/ 	.string	"-arch sm_100 -m 64 "



//--------------------- .note.nv.cuinfo           --------------------------
	.section	.note.nv.cuinfo,"",@"SHT_NOTE"
	.sectionflags	@"SHF_NOTE_NV_CUINFO"
        /*0018*/ 	.short	0x0002
        /*001a*/ 	.short	0x0064
        /*001c*/ 	.short	0x0082
	.zero		2


//--------------------- .nv.info                  --------------------------
	.section	.nv.info,"",@"SHT_CUDA_INFO"
	.align	4


	//----- nvinfo : EIATTR_REGCOUNT
	.align		4
        /*0000*/ 	.byte	0x04, 0x2f
        /*0002*/ 	.short	(.L_1 - .L_0)
	.align		4
.L_0:
        /*0004*/ 	.word	index@(_Z10initializePbibi)
        /*0008*/ 	.word	0x00000008


	//----- nvinfo : EIATTR_FRAME_SIZE
	.align		4
.L_1:
        /*000c*/ 	.byte	0x04, 0x11
        /*000e*/ 	.short	(.L_3 - .L_2)
	.align		4
.L_2:
        /*0010*/ 	.word	index@(_Z10initializePbibi)
        /*0014*/ 	.word	0x00000000


	//----- nvinfo : EIATTR_REGCOUNT
	.align		4
.L_3:
        /*0018*/ 	.byte	0x04, 0x2f
        /*001a*/ 	.short	(.L_5 - .L_4)
	.align		4
.L_4:
        /*001c*/ 	.word	index@(_Z19residue_sieve_ker_1Pbii)
        /*0020*/ 	.word	0x00000008


	//----- nvinfo : EIATTR_FRAME_SIZE
	.align		4
.L_5:
        /*0024*/ 	.byte	0x04, 0x11
        /*0026*/ 	.short	(.L_7 - .L_6)
	.align		4
.L_6:
        /*0028*/ 	.word	index@(_Z19residue_sieve_ker_1Pbii)
        /*002c*/ 	.word	0x00000000


	//----- nvinfo : EIATTR_REGCOUNT
	.align		4
.L_7:
        /*0030*/ 	.byte	0x04, 0x2f
        /*0032*/ 	.short	(.L_9 - .L_8)
	.align		4
.L_8:
        /*0034*/ 	.word	index@(_Z19residue_sieve_ker_2Pbii)
        /*0038*/ 	.word	0x00000008


	//----- nvinfo : EIATTR_FRAME_SIZE
	.align		4
.L_9:
        /*003c*/ 	.byte	0x04, 0x11
        /*003e*/ 	.short	(.L_11 - .L_10)
	.align		4
.L_10:
        /*0040*/ 	.word	index@(_Z19residue_sieve_ker_2Pbii)
        /*0044*/ 	.word	0x00000000


	//----- nvinfo : EIATTR_REGCOUNT
	.align		4
.L_11:
        /*0048*/ 	.byte	0x04, 0x2f
        /*004a*/ 	.short	(.L_13 - .L_12)
	.align		4
.L_12:
        /*004c*/ 	.word	index@(_Z19residue_sieve_ker_3Pbii)
        /*0050*/ 	.word	0x0000000a


	//----- nvinfo : EIATTR_FRAME_SIZE
	.align		4
.L_13:
        /*0054*/ 	.byte	0x04, 0x11
        /*0056*/ 	.short	(.L_15 - .L_14)
	.align		4
.L_14:
        /*0058*/ 	.word	index@(_Z19residue_sieve_ker_3Pbii)
        /*005c*/ 	.word	0x00000000


	//----- nvinfo : EIATTR_REGCOUNT
	.align		4
.L_15:
        /*0060*/ 	.byte	0x04, 0x2f
        /*0062*/ 	.short	(.L_17 - .L_16)
	.align		4
.L_16:
        /*0064*/ 	.word	index@(_Z14remove_squaresPbii)
        /*0068*/ 	.word	0x00000008


	//----- nvinfo : EIATTR_FRAME_SIZE
	.align		4
.L_17:
        /*006c*/ 	.byte	0x04, 0x11
        /*006e*/ 	.short	(.L_19 - .L_18)
	.align		4
.L_18:
        /*0070*/ 	.word	index@(_Z14remove_squaresPbii)
        /*0074*/ 	.word	0x00000000


	//----- nvinfo : EIATTR_MIN_STACK_SIZE
	.align		4
.L_19:
        /*0078*/ 	.byte	0x04, 0x12
        /*007a*/ 	.short	(.L_21 - .L_20)
	.align		4
.L_20:
        /*007c*/ 	.word	index@(_Z14remove_squaresPbii)
        /*0080*/ 	.word	0x00000000


	//----- nvinfo : EIATTR_MIN_STACK_SIZE
	.align		4
.L_21:
        /*0084*/ 	.byte	0x04, 0x12
        /*0086*/ 	.short	(.L_23 - .L_22)
	.align		4
.L_22:
        /*0088*/ 	.word	index@(_Z19residue_sieve_ker_3Pbii)
        /*008c*/ 	.word	0x00000000


	//----- nvinfo : EIATTR_MIN_STACK_SIZE
	.align		4
.L_23:
        /*0090*/ 	.byte	0x04, 0x12
        /*0092*/ 	.short	(.L_25 - .L_24)
	.align		4
.L_24:
        /*0094*/ 	.word	index@(_Z19residue_sieve_ker_2Pbii)
        /*0098*/ 	.word	0x00000000


	//----- nvinfo : EIATTR_MIN_STACK_SIZE
	.align		4
.L_25:
        /*009c*/ 	.byte	0x04, 0x12
        /*009e*/ 	.short	(.L_27 - .L_26)
	.align		4
.L_26:
        /*00a0*/ 	.word	index@(_Z19residue_sieve_ker_1Pbii)
        /*00a4*/ 	.word	0x00000000


	//----- nvinfo : EIATTR_MIN_STACK_SIZE
	.align		4
.L_27:
        /*00a8*/ 	.byte	0x04, 0x12
        /*00aa*/ 	.short	(.L_29 - .L_28)
	.align		4
.L_28:
        /*00ac*/ 	.word	index@(_Z10initializePbibi)
        /*00b0*/ 	.word	0x00000000
.L_29:


//--------------------- .nv.compat                --------------------------
	.section	.nv.compat,"",@"SHT_CUDA_COMPAT_INFO"
	.align	4
        /*0000*/ 	.byte	0x02, 0x09, 0x00, 0x00, 0x02, 0x02, 0x01, 0x00, 0x02, 0x05, 0x05, 0x00, 0x03, 0x07, 0x01, 0x01
        /*0010*/ 	.byte	0x02, 0x03, 0x00, 0x00, 0x02, 0x06, 0x01, 0x00, 0x04, 0x0b, 0x08, 0x00, 0x09, 0x00, 0x00, 0x00
        /*0020*/ 	.byte	0x00, 0x00, 0x00, 0x00


//--------------------- .nv.info._Z14remove_squaresPbii --------------------------
	.section	.nv.info._Z14remove_squaresPbii,"",@"SHT_CUDA_INFO"
	.sectionflags	@""
	.align	4


	//----- nvinfo : EIATTR_CUDA_API_VERSION
	.align		4
        /*0000*/ 	.byte	0x04, 0x37
        /*0002*/ 	.short	(.L_31 - .L_30)
.L_30:
        /*0004*/ 	.word	0x00000082


	//----- nvinfo : EIATTR_KPARAM_INFO
	.align		4
.L_31:
        /*0008*/ 	.byte	0x04, 0x17
        /*000a*/ 	.short	(.L_33 - .L_32)
.L_32:
        /*000c*/ 	.word	0x00000000
        /*0010*/ 	.short	0x0002
        /*0012*/ 	.short	0x000c
        /*0014*/ 	.byte	0x00, 0xf0, 0x11, 0x00


	//----- nvinfo : EIATTR_KPARAM_INFO
	.align		4
.L_33:
        /*0018*/ 	.byte	0x04, 0x17
        /*001a*/ 	.short	(.L_35 - .L_34)
.L_34:
        /*001c*/ 	.word	0x00000000
        /*0020*/ 	.short	0x0001
        /*0022*/ 	.short	0x0008
        /*0024*/ 	.byte	0x00, 0xf0, 0x11, 0x00


	//----- nvinfo : EIATTR_KPARAM_INFO
	.align		4
.L_35:
        /*0028*/ 	.byte	0x04, 0x17
        /*002a*/ 	.short	(.L_37 - .L_36)
.L_36:
        /*002c*/ 	.word	0x00000000
        /*0030*/ 	.short	0x0000
        /*0032*/ 	.short	0x0000
        /*0034*/ 	.byte	0x00, 0xf5, 0x21, 0x00


	//----- nvinfo : EIATTR_SPARSE_MMA_MASK
	.align		4
.L_37:
        /*0038*/ 	.byte	0x03, 0x50
        /*003a*/ 	.short	0x0000


	//----- nvinfo : EIATTR_MAXREG_COUNT
	.align		4
        /*003c*/ 	.byte	0x03, 0x1b
        /*003e*/ 	.short	0x00ff


	//----- nvinfo : EIATTR_MERCURY_ISA_VERSION
	.align		4
        /*0040*/ 	.byte	0x03, 0x5f
        /*0042*/ 	.short	0x0101


	//----- nvinfo : EIATTR_VRC_CTA_INIT_COUNT
	.align		4
        /*0044*/ 	.byte	0x02, 0x4a
	.zero		1
	.zero		1


	//----- nvinfo : EIATTR_EXIT_INSTR_OFFSETS
	.align		4
        /*0048*/ 	.byte	0x04, 0x1c
        /*004a*/ 	.short	(.L_39 - .L_38)


	//   ....[0]....
.L_38:
        /*004c*/ 	.word	0x00000050


	//   ....[1]....
        /*0050*/ 	.word	0x000000e0


	//----- nvinfo : EIATTR_CBANK_PARAM_SIZE
	.align		4
.L_39:
        /*0054*/ 	.byte	0x03, 0x19
        /*0056*/ 	.short	0x0010


	//----- nvinfo : EIATTR_PARAM_CBANK
	.align		4
        /*0058*/ 	.byte	0x04, 0x0a
        /*005a*/ 	.short	(.L_41 - .L_40)
	.align		4
.L_40:
        /*005c*/ 	.word	index@(.nv.constant0._Z14remove_squaresPbii)
        /*0060*/ 	.short	0x0380
        /*0062*/ 	.short	0x0010


	//----- nvinfo : EIATTR_SW_WAR
	.align		4
.L_41:
        /*0064*/ 	.byte	0x04, 0x36
        /*0066*/ 	.short	(.L_43 - .L_42)
.L_42:
        /*0068*/ 	.word	0x00000008
.L_43:


//--------------------- .nv.info._Z19residue_sieve_ker_3Pbii --------------------------
	.section	.nv.info._Z19residue_sieve_ker_3Pbii,"",@"SHT_CUDA_INFO"
	.sectionflags	@""
	.align	4


	//----- nvinfo : EIATTR_CUDA_API_VERSION
	.align		4
        /*0000*/ 	.byte	0x04, 0x37
        /*0002*/ 	.short	(.L_45 - .L_44)
.L_44:
        /*0004*/ 	.word	0x00000082


	//----- nvinfo : EIATTR_KPARAM_INFO
	.align		4
.L_45:
        /*0008*/ 	.byte	0x04, 0x17
        /*000a*/ 	.short	(.L_47 - .L_46)
.L_46:
        /*000c*/ 	.word	0x00000000
        /*0010*/ 	.short	0x0002
        /*0012*/ 	.short	0x000c
        /*0014*/ 	.byte	0x00, 0xf0, 0x11, 0x00


	//----- nvinfo : EIATTR_KPARAM_INFO
	.align		4
.L_47:
        /*0018*/ 	.byte	0x04, 0x17
        /*001a*/ 	.short	(.L_49 - .L_48)
.L_48:
        /*001c*/ 	.word	0x00000000
        /*0020*/ 	.short	0x0001
        /*0022*/ 	.short	0x0008
        /*0024*/ 	.byte	0x00, 0xf0, 0x11, 0x00


	//----- nvinfo : EIATTR_KPARAM_INFO
	.align		4
.L_49:
        /*0028*/ 	.byte	0x04, 0x17
        /*002a*/ 	.short	(.L_51 - .L_50)
.L_50:
        /*002c*/ 	.word	0x00000000
        /*0030*/ 	.short	0x0000
        /*0032*/ 	.short	0x0000
        /*0034*/ 	.byte	0x00, 0xf5, 0x21, 0x00


	//----- nvinfo : EIATTR_SPARSE_MMA_MASK
	.align		4
.L_51:
        /*0038*/ 	.byte	0x03, 0x50
        /*003a*/ 	.short	0x0000


	//----- nvinfo : EIATTR_MAXREG_COUNT
	.align		4
        /*003c*/ 	.byte	0x03, 0x1b
        /*003e*/ 	.short	0x00ff


	//----- nvinfo : EIATTR_MERCURY_ISA_VERSION
	.align		4
        /*0040*/ 	.byte	0x03, 0x5f
        /*0042*/ 	.short	0x0101


	//----- nvinfo : EIATTR_VRC_CTA_INIT_COUNT
	.align		4
        /*0044*/ 	.byte	0x02, 0x4a
	.zero		1
	.zero		1


	//----- nvinfo : EIATTR_EXIT_INSTR_OFFSETS
	.align		4
        /*0048*/ 	.byte	0x04, 0x1c
        /*004a*/ 	.short	(.L_53 - .L_52)


	//   ....[0]....
.L_52:
        /*004c*/ 	.word	0x00000050


	//   ....[1]....
        /*0050*/ 	.word	0x000000a0


	//   ....[2]....
        /*0054*/ 	.word	0x00000110


	//   ....[3]....
        /*0058*/ 	.word	0x000001a0


	//----- nvinfo : EIATTR_CBANK_PARAM_SIZE
	.align		4
.L_53:
        /*005c*/ 	.byte	0x03, 0x19
        /*005e*/ 	.short	0x0010


	//----- nvinfo : EIATTR_PARAM_CBANK
	.align		4
        /*0060*/ 	.byte	0x04, 0x0a
        /*0062*/ 	.short	(.L_55 - .L_54)
	.align		4
.L_54:
        /*0064*/ 	.word	index@(.nv.constant0._Z19residue_sieve_ker_3Pbii)
        /*0068*/ 	.short	0x0380
        /*006a*/ 	.short	0x0010


	//----- nvinfo : EIATTR_SW_WAR
	.align		4
.L_55:
        /*006c*/ 	.byte	0x04, 0x36
        /*006e*/ 	.short	(.L_57 - .L_56)
.L_56:
        /*0070*/ 	.word	0x00000008
.L_57:


//--------------------- .nv.info._Z19residue_sieve_ker_2Pbii --------------------------
	.section	.nv.info._Z19residue_sieve_ker_2Pbii,"",@"SHT_CUDA_INFO"
	.sectionflags	@""
	.align	4


	//----- nvinfo : EIATTR_CUDA_API_VERSION
	.align		4
        /*0000*/ 	.byte	0x04, 0x37
        /*0002*/ 	.short	(.L_59 - .L_58)
.L_58:
        /*0004*/ 	.word	0x00000082


	//----- nvinfo : EIATTR_KPARAM_INFO
	.align		4
.L_59:
        /*0008*/ 	.byte	0x04, 0x17
        /*000a*/ 	.short	(.L_61 - .L_60)
.L_60:
        /*000c*/ 	.word	0x00000000
        /*0010*/ 	.short	0x0002
        /*0012*/ 	.short	0x000c
        /*0014*/ 	.byte	0x00, 0xf0, 0x11, 0x00


	//----- nvinfo : EIATTR_KPARAM_INFO
	.align		4
.L_61:
        /*0018*/ 	.byte	0x04, 0x17
        /*001a*/ 	.short	(.L_63 - .L_62)
.L_62:
        /*001c*/ 	.word	0x00000000
        /*0020*/ 	.short	0x0001
        /*0022*/ 	.short	0x0008
        /*0024*/ 	.byte	0x00, 0xf0, 0x11, 0x00


	//----- nvinfo : EIATTR_KPARAM_INFO
	.align		4
.L_63:
        /*0028*/ 	.byte	0x04, 0x17
        /*002a*/ 	.short	(.L_65 - .L_64)
.L_64:
        /*002c*/ 	.word	0x00000000
        /*0030*/ 	.short	0x0000
        /*0032*/ 	.short	0x0000
        /*0034*/ 	.byte	0x00, 0xf5, 0x21, 0x00


	//----- nvinfo : EIATTR_SPARSE_MMA_MASK
	.align		4
.L_65:
        /*0038*/ 	.byte	0x03, 0x50
        /*003a*/ 	.short	0x0000


	//----- nvinfo : EIATTR_MAXREG_COUNT
	.align		4
        /*003c*/ 	.byte	0x03, 0x1b
        /*003e*/ 	.short	0x00ff


	//----- nvinfo : EIATTR_MERCURY_ISA_VERSION
	.align		4
        /*0040*/ 	.byte	0x03, 0x5f
        /*0042*/ 	.short	0x0101


	//----- nvinfo : EIATTR_VRC_CTA_INIT_COUNT
	.align		4
        /*0044*/ 	.byte	0x02, 0x4a
	.zero		1
	.zero		1


	//----- nvinfo : EIATTR_EXIT_INSTR_OFFSETS
	.align		4
        /*0048*/ 	.byte	0x04, 0x1c
        /*004a*/ 	.short	(.L_67 - .L_66)


	//   ....[0]....
.L_66:
        /*004c*/ 	.word	0x00000050


	//   ....[1]....
        /*0050*/ 	.word	0x000000f0


	//   ....[2]....
        /*0054*/ 	.word	0x00000180


	//----- nvinfo : EIATTR_CBANK_PARAM_SIZE
	.align		4
.L_67:
        /*0058*/ 	.byte	0x03, 0x19
        /*005a*/ 	.short	0x0010


	//----- nvinfo : EIATTR_PARAM_CBANK
	.align		4
        /*005c*/ 	.byte	0x04, 0x0a
        /*005e*/ 	.short	(.L_69 - .L_68)
	.align		4
.L_68:
        /*0060*/ 	.word	index@(.nv.constant0._Z19residue_sieve_ker_2Pbii)
        /*0064*/ 	.short	0x0380
        /*0066*/ 	.short	0x0010


	//----- nvinfo : EIATTR_SW_WAR
	.align		4
.L_69:
        /*0068*/ 	.byte	0x04, 0x36
        /*006a*/ 	.short	(.L_71 - .L_70)
.L_70:
        /*006c*/ 	.word	0x00000008
.L_71:


//--------------------- .nv.info._Z19residue_sieve_ker_1Pbii --------------------------
	.section	.nv.info._Z19residue_sieve_ker_1Pbii,"",@"SHT_CUDA_INFO"
	.sectionflags	@""
	.align	4


	//----- nvinfo : EIATTR_CUDA_API_VERSION
	.align		4
        /*0000*/ 	.byte	0x04, 0x37
        /*0002*/ 	.short	(.L_73 - .L_72)
.L_72:
        /*0004*/ 	.word	0x00000082


	//----- nvinfo : EIATTR_KPARAM_INFO
	.align		4
.L_73:
        /*0008*/ 	.byte	0x04, 0x17
        /*000a*/ 	.short	(.L_75 - .L_74)
.L_74:
        /*000c*/ 	.word	0x00000000
        /*0010*/ 	.short	0x0002
        /*0012*/ 	.short	0x000c
        /*0014*/ 	.byte	0x00, 0xf0, 0x11, 0x00


	//----- nvinfo : EIATTR_KPARAM_INFO
	.align		4
.L_75:
        /*0018*/ 	.byte	0x04, 0x17
        /*001a*/ 	.short	(.L_77 - .L_76)
.L_76:
        /*001c*/ 	.word	0x00000000
        /*0020*/ 	.short	0x0001
        /*0022*/ 	.short	0x0008
        /*0024*/ 	.byte	0x00, 0xf0, 0x11, 0x00


	//----- nvinfo : EIATTR_KPARAM_INFO
	.align		4
.L_77:
        /*0028*/ 	.byte	0x04, 0x17
        /*002a*/ 	.short	(.L_79 - .L_78)
.L_78:
        /*002c*/ 	.word	0x00000000
        /*0030*/ 	.short	0x0000
        /*0032*/ 	.short	0x0000
        /*0034*/ 	.byte	0x00, 0xf5, 0x21, 0x00


	//----- nvinfo : EIATTR_SPARSE_MMA_MASK
	.align		4
.L_79:
        /*0038*/ 	.byte	0x03, 0x50
        /*003a*/ 	.short	0x0000


	//----- nvinfo : EIATTR_MAXREG_COUNT
	.align		4
        /*003c*/ 	.byte	0x03, 0x1b
        /*003e*/ 	.short	0x00ff


	//----- nvinfo : EIATTR_MERCURY_ISA_VERSION
	.align		4
        /*0040*/ 	.byte	0x03, 0x5f
        /*0042*/ 	.short	0x0101


	//----- nvinfo : EIATTR_VRC_CTA_INIT_COUNT
	.align		4
        /*0044*/ 	.byte	0x02, 0x4a
	.zero		1
	.zero		1


	//----- nvinfo : EIATTR_EXIT_INSTR_OFFSETS
	.align		4
        /*0048*/ 	.byte	0x04, 0x1c
        /*004a*/ 	.short	(.L_81 - .L_80)


	//   ....[0]....
.L_80:
        /*004c*/ 	.word	0x00000050


	//   ....[1]....
        /*0050*/ 	.word	0x000000a0


	//   ....[2]....
        /*0054*/ 	.word	0x00000110


	//   ....[3]....
        /*0058*/ 	.word	0x000001a0


	//----- nvinfo : EIATTR_CBANK_PARAM_SIZE
	.align		4
.L_81:
        /*005c*/ 	.byte	0x03, 0x19
        /*005e*/ 	.short	0x0010


	//----- nvinfo : EIATTR_PARAM_CBANK
	.align		4
        /*0060*/ 	.byte	0x04, 0x0a
        /*0062*/ 	.short	(.L_83 - .L_82)
	.align		4
.L_82:
        /*0064*/ 	.word	index@(.nv.constant0._Z19residue_sieve_ker_1Pbii)
        /*0068*/ 	.short	0x0380
        /*006a*/ 	.short	0x0010


	//----- nvinfo : EIATTR_SW_WAR
	.align		4
.L_83:
        /*006c*/ 	.byte	0x04, 0x36
        /*006e*/ 	.short	(.L_85 - .L_84)
.L_84:
        /*0070*/ 	.word	0x00000008
.L_85:


//--------------------- .nv.info._Z10initializePbibi --------------------------
	.section	.nv.info._Z10initializePbibi,"",@"SHT_CUDA_INFO"
	.sectionflags	@""
	.align	4


	//----- nvinfo : EIATTR_CUDA_API_VERSION
	.align		4
        /*0000*/ 	.byte	0x04, 0x37
        /*0002*/ 	.short	(.L_87 - .L_86)
.L_86:
        /*0004*/ 	.word	0x00000082


	//----- nvinfo : EIATTR_KPARAM_INFO
	.align		4
.L_87:
        /*0008*/ 	.byte	0x04, 0x17
        /*000a*/ 	.short	(.L_89 - .L_88)
.L_88:
        /*000c*/ 	.word	0x00000000
        /*0010*/ 	.short	0x0003
        /*0012*/ 	.short	0x0010
        /*0014*/ 	.byte	0x00, 0xf0, 0x11, 0x00


	//----- nvinfo : EIATTR_KPARAM_INFO
	.align		4
.L_89:
        /*0018*/ 	.byte	0x04, 0x17
        /*001a*/ 	.short	(.L_91 - .L_90)
.L_90:
        /*001c*/ 	.word	0x00000000
        /*0020*/ 	.short	0x0002
        /*0022*/ 	.short	0x000c
        /*0024*/ 	.byte	0x00, 0xf0, 0x05, 0x00


	//----- nvinfo : EIATTR_KPARAM_INFO
	.align		4
.L_91:
        /*0028*/ 	.byte	0x04, 0x17
        /*002a*/ 	.short	(.L_93 - .L_92)
.L_92:
        /*002c*/ 	.word	0x00000000
        /*0030*/ 	.short	0x0001
        /*0032*/ 	.short	0x0008
        /*0034*/ 	.byte	0x00, 0xf0, 0x11, 0x00


	//----- nvinfo : EIATTR_KPARAM_INFO
	.align		4
.L_93:
        /*0038*/ 	.byte	0x04, 0x17
        /*003a*/ 	.short	(.L_95 - .L_94)
.L_94:
        /*003c*/ 	.word	0x00000000
        /*0040*/ 	.short	0x0000
        /*0042*/ 	.short	0x0000
        /*0044*/ 	.byte	0x00, 0xf5, 0x21, 0x00


	//----- nvinfo : EIATTR_SPARSE_MMA_MASK
	.align		4
.L_95:
        /*0048*/ 	.byte	0x03, 0x50
        /*004a*/ 	.short	0x0000


	//----- nvinfo : EIATTR_MAXREG_COUNT
	.align		4
        /*004c*/ 	.byte	0x03, 0x1b
        /*004e*/ 	.short	0x00ff


	//----- nvinfo : EIATTR_MERCURY_ISA_VERSION
	.align		4
        /*0050*/ 	.byte	0x03, 0x5f
        /*0052*/ 	.short	0x0101


	//----- nvinfo : EIATTR_VRC_CTA_INIT_COUNT
	.align		4
        /*0054*/ 	.byte	0x02, 0x4a
	.zero		1
	.zero		1


	//----- nvinfo : EIATTR_EXIT_INSTR_OFFSETS
	.align		4
        /*0058*/ 	.byte	0x04, 0x1c
        /*005a*/ 	.short	(.L_97 - .L_96)


	//   ....[0]....
.L_96:
        /*005c*/ 	.word	0x00000040


	//   ....[1]....
        /*0060*/ 	.word	0x000000f0


	//----- nvinfo : EIATTR_CBANK_PARAM_SIZE
	.align		4
.L_97:
        /*0064*/ 	.byte	0x03, 0x19
        /*0066*/ 	.short	0x0014


	//----- nvinfo : EIATTR_PARAM_CBANK
	.align		4
        /*0068*/ 	.byte	0x04, 0x0a
        /*006a*/ 	.short	(.L_99 - .L_98)
	.align		4
.L_98:
        /*006c*/ 	.word	index@(.nv.constant0._Z10initializePbibi)
        /*0070*/ 	.short	0x0380
        /*0072*/ 	.short	0x0014


	//----- nvinfo : EIATTR_SW_WAR
	.align		4
.L_99:
        /*0074*/ 	.byte	0x04, 0x36
        /*0076*/ 	.short	(.L_101 - .L_100)
.L_100:
        /*0078*/ 	.word	0x00000008
.L_101:


//--------------------- .nv.callgraph             --------------------------
	.section	.nv.callgraph,"",@"SHT_CUDA_CALLGRAPH"
	.align	4
	.sectionentsize	8
	.align		4
        /*0000*/ 	.word	0x00000000
	.align		4
        /*0004*/ 	.word	0xffffffff
	.align		4
        /*0008*/ 	.word	0x00000000
	.align		4
        /*000c*/ 	.word	0xfffffffe
	.align		4
        /*0010*/ 	.word	0x00000000
	.align		4
        /*0014*/ 	.word	0xfffffffd
	.align		4
        /*0018*/ 	.word	0x00000000
	.align		4
        /*001c*/ 	.word	0xfffffffc


//--------------------- .text._Z14remove_squaresPbii --------------------------
	.section	.text._Z14remove_squaresPbii,"ax",@progbits
	.align	128
        .global         _Z14remove_squaresPbii
        .type           _Z14remove_squaresPbii,@function
        .size           _Z14remove_squaresPbii,(.L_x_5 - _Z14remove_squaresPbii)
        .other          _Z14remove_squaresPbii,@"STO_CUDA_ENTRY STV_DEFAULT"
_Z14remove_squaresPbii:
.text._Z14remove_squaresPbii:
[----:B------:R-:W-:Y:S01]  /*0000*/  LDC R1, c[0x0][0x37c] ;  /* 0x0000df00ff017b82 */ /* 0x000fe20000000800 */
[----:B------:R-:W0:Y:S01]  /*0010*/  S2R R0, SR_TID.X ;  /* 0x0000000000007919 */ /* 0x000e220000002100 */
[----:B------:R-:W1:Y:S01]  /*0020*/  LDCU UR4, c[0x0][0x38c] ;  /* 0x00007180ff0477ac */ /* 0x000e620008000800 */
[----:B0-----:R-:W-:-:S05]  /*0030*/  IMAD R2, R0, R0, RZ ;  /* 0x0000000000027224 */ /* 0x001fca00078e02ff */
[----:B-1----:R-:W-:-:S13]  /*0040*/  ISETP.GE.AND P0, PT, R2, UR4, PT ;  /* 0x0000000402007c0c */ /* 0x002fda000bf06270 */
[----:B------:R-:W-:Y:S05]  /*0050*/  @P0 EXIT ;  /* 0x000000000000094d */ /* 0x000fea0003800000 */
[----:B------:R-:W0:Y:S01]  /*0060*/  LDCU UR6, c[0x0][0x388] ;  /* 0x00007100ff0677ac */ /* 0x000e220008000800 */
[----:B------:R-:W1:Y:S01]  /*0070*/  LDC.64 R2, c[0x0][0x380] ;  /* 0x0000e000ff027b82 */ /* 0x000e620000000a00 */
[----:B------:R-:W2:Y:S01]  /*0080*/  LDCU.64 UR4, c[0x0][0x358] ;  /* 0x00006b00ff0477ac */ /* 0x000ea20008000a00 */
[----:B0-----:R-:W-:-:S04]  /*0090*/  IMAD R0, R0, UR6, RZ ;  /* 0x0000000600007c24 */ /* 0x001fc8000f8e02ff */
[----:B------:R-:W-:-:S05]  /*00a0*/  IMAD R5, R0, UR6, RZ ;  /* 0x0000000600057c24 */ /* 0x000fca000f8e02ff */
[----:B-1----:R-:W-:-:S04]  /*00b0*/  IADD3 R2, P0, PT, R5, R2, RZ ;  /* 0x0000000205027210 */ /* 0x002fc80007f1e0ff */
[----:B------:R-:W-:-:S05]  /*00c0*/  IADD3.X R3, PT, PT, RZ, R3, RZ, P0, !PT ;  /* 0x00000003ff037210 */ /* 0x000fca00007fe4ff */
[----:B--2---:R-:W-:Y:S01]  /*00d0*/  STG.E.U8 desc[UR4][R2.64], RZ ;  /* 0x000000ff02007986 */ /* 0x004fe2000c101104 */
[----:B------:R-:W-:Y:S05]  /*00e0*/  EXIT ;  /* 0x000000000000794d */ /* 0x000fea0003800000 */
.L_x_0:
[----:B------:R-:W-:-:S00]  /*00f0*/  BRA `(.L_x_0) ;  /* 0xfffffffc00fc7947 */ /* 0x000fc0000383ffff */
[----:B------:R-:W-:-:S00]  /*0100*/  NOP ;  /* 0x0000000000007918 */ /* 0x000fc00000000000 */
[----:B------:R-:W-:-:S00]  /*0110*/  NOP ;  /* 0x0000000000007918 */ /* 0x000fc00000000000 */
[----:B------:R-:W-:-:S00]  /*0120*/  NOP ;  /* 0x0000000000007918 */ /* 0x000fc00000000000 */
[----:B------:R-:W-:-:S00]  /*0130*/  NOP ;  /* 0x0000000000007918 */ /* 0x000fc00000000000 */
[----:B------:R-:W-:-:S00]  /*0140*/  NOP ;  /* 0x0000000000007918 */ /* 0x000fc00000000000 */
[----:B------:R-:W-:-:S00]  /*0150*/  NOP ;  /* 0x0000000000007918 */ /* 0x000fc00000000000 */
[----:B------:R-:W-:-:S00]  /*0160*/  NOP ;  /* 0x0000000000007918 */ /* 0x000fc00000000000 */
[----:B------:R-:W-:-:S00]  /*0170*/  NOP ;  /* 0x0000000000007918 */ /* 0x000fc00000000000 */
.L_x_5:


//--------------------- .text._Z19residue_sieve_ker_3Pbii --------------------------
	.section	.text._Z19residue_sieve_ker_3Pbii,"ax",@progbits
	.align	128
        .global         _Z19residue_sieve_ker_3Pbii
        .type           _Z19residue_sieve_ker_3Pbii,@function
        .size           _Z19residue_sieve_ker_3Pbii,(.L_x_6 - _Z19residue_sieve_ker_3Pbii)
        .other          _Z19residue_sieve_ker_3Pbii,@"STO_CUDA_ENTRY STV_DEFAULT"
_Z19residue_sieve_ker_3Pbii:
.text._Z19residue_sieve_ker_3Pbii:
[----:B------:R-:W-:Y:S01]  /*0000*/  LDC R1, c[0x0][0x37c] ;  /* 0x0000df00ff017b82 */ /* 0x000fe20000000800 */
[----:B------:R-:W0:Y:S01]  /*0010*/  S2R R2, SR_TID.X ;  /* 0x0000000000027919 */ /* 0x000e220000002100 */
[----:B------:R-:W1:Y:S01]  /*0020*/  LDCU UR4, c[0x0][0x38c] ;  /* 0x00007180ff0477ac */ /* 0x000e620008000800 */
[----:B0-----:R-:W-:-:S05]  /*0030*/  IMAD R0, R2, R2, RZ ;  /* 0x0000000202007224 */ /* 0x001fca00078e02ff */
[----:B-1----:R-:W-:-:S13]  /*0040*/  ISETP.GT.AND P0, PT, R0, UR4, PT ;  /* 0x0000000400007c0c */ /* 0x002fda000bf04270 */
[----:B------:R-:W-:Y:S05]  /*0050*/  @P0 EXIT ;  /* 0x000000000000094d */ /* 0x000fea0003800000 */
[----:B------:R-:W0:Y:S02]  /*0060*/  LDC R7, c[0x0][0x388] ;  /* 0x0000e200ff077b82 */ /* 0x000e240000000800 */
[----:B0-----:R-:W-:-:S04]  /*0070*/  IMAD R3, R7, R7, RZ ;  /* 0x0000000707037224 */ /* 0x001fc800078e02ff */
[----:B------:R-:W-:-:S05]  /*0080*/  IMAD R3, R3, 0x3, -R0 ;  /* 0x0000000303037824 */ /* 0x000fca00078e0a00 */
[----:B------:R-:W-:-:S13]  /*0090*/  ISETP.GT.AND P0, PT, R3, UR4, PT ;  /* 0x0000000403007c0c */ /* 0x000fda000bf04270 */
[----:B------:R-:W-:Y:S05]  /*00a0*/  @P0 EXIT ;  /* 0x000000000000094d */ /* 0x000fea0003800000 */
[----:B------:R-:W-:-:S05]  /*00b0*/  IMAD.HI R0, R3, 0x2aaaaaab, RZ ;  /* 0x2aaaaaab03007827 */ /* 0x000fca00078e02ff */
[----:B------:R-:W-:-:S04]  /*00c0*/  SHF.R.U32.HI R5, RZ, 0x1, R0 ;  /* 0x00000001ff057819 */ /* 0x000fc80000011600 */
[----:B------:R-:W-:-:S05]  /*00d0*/  LEA.HI R0, R0, R5, RZ, 0x1 ;  /* 0x0000000500007211 */ /* 0x000fca00078f08ff */
[----:B------:R-:W-:-:S05]  /*00e0*/  IMAD R0, R0, -0xc, R3 ;  /* 0xfffffff400007824 */ /* 0x000fca00078e0203 */
[----:B------:R-:W-:-:S04]  /*00f0*/  ISETP.NE.AND P0, PT, R0, 0xb, PT ;  /* 0x0000000b0000780c */ /* 0x000fc80003f05270 */
[----:B------:R-:W-:-:S13]  /*0100*/  ISETP.GE.OR P0, PT, R2, R7, P0 ;  /* 0x000000070200720c */ /* 0x000fda0000706670 */
[----:B------:R-:W-:Y:S05]  /*0110*/  @P0 EXIT ;  /* 0x000000000000094d */ /* 0x000fea0003800000 */
[----:B------:R-:W0:Y:S01]  /*0120*/  LDCU.64 UR6, c[0x0][0x380] ;  /* 0x00007000ff0677ac */ /* 0x000e220008000a00 */
[----:B------:R-:W1:Y:S01]  /*0130*/  LDCU.64 UR4, c[0x0][0x358] ;  /* 0x00006b00ff0477ac */ /* 0x000e620008000a00 */
[----:B0-----:R-:W-:-:S04]  /*0140*/  IADD3 R2, P0, PT, R3, UR6, RZ ;  /* 0x0000000603027c10 */ /* 0x001fc8000ff1e0ff */
[----:B------:R-:W-:-:S05]  /*0150*/  LEA.HI.X.SX32 R3, R3, UR7, 0x1, P0 ;  /* 0x0000000703037c11 */ /* 0x000fca00080f0eff */
[----:B-1----:R-:W2:Y:S02]  /*0160*/  LDG.E.U8 R0, desc[UR4][R2.64] ;  /* 0x0000000402007981 */ /* 0x002ea4000c1e1100 */
[----:B--2---:R-:W-:-:S04]  /*0170*/  ISETP.NE.AND P0, PT, R0, RZ, PT ;  /* 0x000000ff0000720c */ /* 0x004fc80003f05270 */
[----:B------:R-:W-:-:S05]  /*0180*/  SEL R5, RZ, 0x1, P0 ;  /* 0x00000001ff057807 */ /* 0x000fca0000000000 */
[----:B------:R-:W-:Y:S01]  /*0190*/  STG.E.U8 desc[UR4][R2.64], R5 ;  /* 0x0000000502007986 */ /* 0x000fe2000c101104 */
[----:B------:R-:W-:Y:S05]  /*01a0*/  EXIT ;  /* 0x000000000000794d */ /* 0x000fea0003800000 */
.L_x_1:
        /* <DEDUP_REMOVED lines=13> */
.L_x_6:


//--------------------- .text._Z19residue_sieve_ker_2Pbii --------------------------
	.section	.text._Z19residue_sieve_ker_2Pbii,"ax",@progbits
	.align	128
        .global         _Z19residue_sieve_ker_2Pbii
        .type           _Z19residue_sieve_ker_2Pbii,@function
        .size           _Z19residue_sieve_ker_2Pbii,(.L_x_7 - _Z19residue_sieve_ker_2Pbii)
        .other          _Z19residue_sieve_ker_2Pbii,@"STO_CUDA_ENTRY STV_DEFAULT"
_Z19residue_sieve_ker_2Pbii:
.text._Z19residue_sieve_ker_2Pbii:
        /* <DEDUP_REMOVED lines=8> */
[----:B------:R-:W-:-:S04]  /*0080*/  IMAD R3, R3, 0x3, R0 ;  /* 0x0000000303037824 */ /* 0x000fc800078e0200 */
[----:B------:R-:W-:-:S05]  /*0090*/  IMAD.HI R0, R3, 0x2aaaaaab, RZ ;  /* 0x2aaaaaab03007827 */ /* 0x000fca00078e02ff */
[----:B------:R-:W-:-:S04]  /*00a0*/  SHF.R.U32.HI R5, RZ, 0x1, R0 ;  /* 0x00000001ff057819 */ /* 0x000fc80000011600 */
[----:B------:R-:W-:-:S05]  /*00b0*/  LEA.HI R0, R0, R5, RZ, 0x1 ;  /* 0x0000000500007211 */ /* 0x000fca00078f08ff */
[----:B------:R-:W-:-:S05]  /*00c0*/  IMAD R0, R0, -0xc, R3 ;  /* 0xfffffff400007824 */ /* 0x000fca00078e0203 */
[----:B------:R-:W-:-:S04]  /*00d0*/  ISETP.NE.AND P0, PT, R0, 0x7, PT ;  /* 0x000000070000780c */ /* 0x000fc80003f05270 */
[----:B------:R-:W-:-:S13]  /*00e0*/  ISETP.GT.OR P0, PT, R3, UR4, P0 ;  /* 0x0000000403007c0c */ /* 0x000fda0008704670 */
        /* <DEDUP_REMOVED lines=10> */
.L_x_2:
        /* <DEDUP_REMOVED lines=15> */
.L_x_7:


//--------------------- .text._Z19residue_sieve_ker_1Pbii --------------------------
	.section	.text._Z19residue_sieve_ker_1Pbii,"ax",@progbits
	.align	128
        .global         _Z19residue_sieve_ker_1Pbii
        .type           _Z19residue_sieve_ker_1Pbii,@function
        .size           _Z19residue_sieve_ker_1Pbii,(.L_x_8 - _Z19residue_sieve_ker_1Pbii)
        .other          _Z19residue_sieve_ker_1Pbii,@"STO_CUDA_ENTRY STV_DEFAULT"
_Z19residue_sieve_ker_1Pbii:
.text._Z19residue_sieve_ker_1Pbii:
        /* <DEDUP_REMOVED lines=8> */
[----:B------:R-:W-:-:S05]  /*0080*/  IMAD R3, R3, 0x4, R0 ;  /* 0x0000000403037824 */ /* 0x000fca00078e0200 */
[----:B------:R-:W-:-:S13]  /*0090*/  ISETP.GT.AND P0, PT, R3, UR4, PT ;  /* 0x0000000403007c0c */ /* 0x000fda000bf04270 */
[----:B------:R-:W-:Y:S05]  /*00a0*/  @P0 EXIT ;  /* 0x000000000000094d */ /* 0x000fea0003800000 */
[----:B------:R-:W-:-:S05]  /*00b0*/  IMAD.HI R0, R3, 0x2aaaaaab, RZ ;  /* 0x2aaaaaab03007827 */ /* 0x000fca00078e02ff */
[----:B------:R-:W-:-:S04]  /*00c0*/  SHF.R.U32.HI R5, RZ, 0x1, R0 ;  /* 0x00000001ff057819 */ /* 0x000fc80000011600 */
[----:B------:R-:W-:-:S05]  /*00d0*/  LEA.HI R0, R0, R5, RZ, 0x1 ;  /* 0x0000000500007211 */ /* 0x000fca00078f08ff */
[----:B------:R-:W-:-:S05]  /*00e0*/  IMAD R0, R0, -0xc, R3 ;  /* 0xfffffff400007824 */ /* 0x000fca00078e0203 */
[----:B------:R-:W-:-:S04]  /*00f0*/  LOP3.LUT R0, R0, 0x4, RZ, 0xfc, !PT ;  /* 0x0000000400007812 */ /* 0x000fc800078efcff */
[----:B------:R-:W-:-:S13]  /*0100*/  ISETP.NE.AND P0, PT, R0, 0x5, PT ;  /* 0x000000050000780c */ /* 0x000fda0003f05270 */
        /* <DEDUP_REMOVED lines=10> */
.L_x_3:
        /* <DEDUP_REMOVED lines=13> */
.L_x_8:


//--------------------- .text._Z10initializePbibi --------------------------
	.section	.text._Z10initializePbibi,"ax",@progbits
	.align	128
        .global         _Z10initializePbibi
        .type           _Z10initializePbibi,@function
        .size           _Z10initializePbibi,(.L_x_9 - _Z10initializePbibi)
        .other          _Z10initializePbibi,@"STO_CUDA_ENTRY STV_DEFAULT"
_Z10initializePbibi:
.text._Z10initializePbibi:
[----:B------:R-:W-:Y:S01]  /*0000*/  LDC R1, c[0x0][0x37c] ;  /* 0x0000df00ff017b82 */ /* 0x000fe20000000800 */
[----:B------:R-:W0:Y:S01]  /*0010*/  S2R R0, SR_TID.X ;  /* 0x0000000000007919 */ /* 0x000e220000002100 */
[----:B------:R-:W0:Y:S02]  /*0020*/  LDCU UR4, c[0x0][0x388] ;  /* 0x00007100ff0477ac */ /* 0x000e240008000800 */
[----:B0-----:R-:W-:-:S13]  /*0030*/  ISETP.GE.AND P0, PT, R0, UR4, PT ;  /* 0x0000000400007c0c */ /* 0x001fda000bf06270 */
[----:B------:R-:W-:Y:S05]  /*0040*/  @P0 EXIT ;  /* 0x000000000000094d */ /* 0x000fea0003800000 */
[----:B------:R-:W0:Y:S01]  /*0050*/  LDC.U8 R3, c[0x0][0x38c] ;  /* 0x0000e300ff037b82 */ /* 0x000e220000000000 */
[----:B------:R-:W1:Y:S01]  /*0060*/  LDCU UR6, c[0x0][0x390] ;  /* 0x00007200ff0677ac */ /* 0x000e620008000800 */
[----:B------:R-:W2:Y:S01]  /*0070*/  LDCU.64 UR8, c[0x0][0x380] ;  /* 0x00007000ff0877ac */ /* 0x000ea20008000a00 */
[----:B------:R-:W3:Y:S01]  /*0080*/  LDCU.64 UR4, c[0x0][0x358] ;  /* 0x00006b00ff0477ac */ /* 0x000ee20008000a00 */
[----:B-1----:R-:W-:-:S05]  /*0090*/  IMAD R0, R0, UR6, RZ ;  /* 0x0000000600007c24 */ /* 0x002fca000f8e02ff */
[C---:B--2---:R-:W-:Y:S02]  /*00a0*/  IADD3 R2, P0, PT, R0.reuse, UR8, RZ ;  /* 0x0000000800027c10 */ /* 0x044fe4000ff1e0ff */
[----:B0-----:R-:W-:Y:S02]  /*00b0*/  PRMT R5, R3, 0x8880, RZ ;  /* 0x0000888003057816 */ /* 0x001fe400000000ff */
[----:B------:R-:W-:Y:S02]  /*00c0*/  LEA.HI.X.SX32 R3, R0, UR9, 0x1, P0 ;  /* 0x0000000900037c11 */ /* 0x000fe400080f0eff */
[----:B------:R-:W-:-:S05]  /*00d0*/  PRMT R5, R5, 0x7710, RZ ;  /* 0x0000771005057816 */ /* 0x000fca00000000ff */
[----:B---3--:R-:W-:Y:S01]  /*00e0*/  STG.E.U8 desc[UR4][R2.64], R5 ;  /* 0x0000000502007986 */ /* 0x008fe2000c101104 */
[----:B------:R-:W-:Y:S05]  /*00f0*/  EXIT ;  /* 0x000000000000794d */ /* 0x000fea0003800000 */
.L_x_4:
        /* <DEDUP_REMOVED lines=16> */
.L_x_9:


//--------------------- .nv.shared.reserved.0     --------------------------
	.section	.nv.shared.reserved.0,"aw",@nobits
	.weak		__nv_reservedSMEM_offset_0_alias
	.size		__nv_reservedSMEM_offset_0_alias, 0, 64
	.other		__nv_reservedSMEM_offset_0_alias,@"STO_CUDA_RESERVED_SHARED STV_DEFAULT"
__nv_reservedSMEM_offset_0_alias:
	.zero		0
	.zero		64


//--------------------- .nv.constant0._Z14remove_squaresPbii --------------------------
	.section	.nv.constant0._Z14remove_squaresPbii,"a",@progbits
	.sectionflags	@""
	.align	4
.nv.constant0._Z14remove_squaresPbii:
	.zero		912


//--------------------- .nv.constant0._Z19residue_sieve_ker_3Pbii --------------------------
	.section	.nv.constant0._Z19residue_sieve_ker_3Pbii,"a",@progbits
	.sectionflags	@""
	.align	4
.nv.constant0._Z19residue_sieve_ker_3Pbii:
	.zero		912


//--------------------- .nv.constant0._Z19residue_sieve_ker_2Pbii --------------------------
	.section	.nv.constant0._Z19residue_sieve_ker_2Pbii,"a",@progbits
	.sectionflags	@""
	.align	4
.nv.constant0._Z19residue_sieve_ker_2Pbii:
	.zero		912


//--------------------- .nv.constant0._Z19residue_sieve_ker_1Pbii --------------------------
	.section	.nv.constant0._Z19residue_sieve_ker_1Pbii,"a",@progbits
	.sectionflags	@""
	.align	4
.nv.constant0._Z19residue_sieve_ker_1Pbii:
	.zero		912


//--------------------- .nv.constant0._Z10initializePbibi --------------------------
	.section	.nv.constant0._Z10initializePbibi,"a",@progbits
	.sectionflags	@""
	.align	4
.nv.constant0._Z10initializePbibi:
	.zero		916


//--------------------- SYMBOLS --------------------------

	.type		.nv.reservedSmem.offset0,@object
	.size		.nv.reservedSmem.offset0,0x4
